//
// Generated by NVIDIA NVVM Compiler
//
// Compiler Build ID: CL-36424714
// Cuda compilation tools, release 13.0, V13.0.88
// Based on NVVM 20.0.0
//

.version 9.0
.target sm_100
.address_size 64

	// .globl	_Z3sumPKdiPd
.extern .shared .align 16 .b8 smem[];

.visible .entry _Z3sumPKdiPd(
	.param .u64 .ptr .align 1 _Z3sumPKdiPd_param_0,
	.param .u32 _Z3sumPKdiPd_param_1,
	.param .u64 .ptr .align 1 _Z3sumPKdiPd_param_2
)
{
	.reg .pred 	%p<11>;
	.reg .b32 	%r<27>;
	.reg .b64 	%rd<11>;
	.reg .b64 	%fd<31>;

	ld.param.u64 	%rd4, [_Z3sumPKdiPd_param_0];
	ld.param.u32 	%r14, [_Z3sumPKdiPd_param_1];
	ld.param.u64 	%rd3, [_Z3sumPKdiPd_param_2];
	cvta.to.global.u64 	%rd1, %rd4;
	mov.u32 	%r1, %tid.x;
	mov.u32 	%r2, %ctaid.x;
	mov.u32 	%r26, %ntid.x;
	mad.lo.s32 	%r25, %r2, %r26, %r1;
	shr.s32 	%r15, %r14, 31;
	shr.u32 	%r16, %r15, 30;
	add.s32 	%r17, %r14, %r16;
	shr.s32 	%r5, %r17, 2;
	setp.ge.s32 	%p1, %r25, %r5;
	mov.f64 	%fd27, 0d0000000000000000;
	@%p1 bra 	$L__BB0_3;
	mov.u32 	%r18, %nctaid.x;
	mul.lo.s32 	%r6, %r18, %r26;
	mov.f64 	%fd27, 0d0000000000000000;
$L__BB0_2:
	mul.wide.s32 	%rd5, %r25, 32;
	add.s64 	%rd6, %rd1, %rd5;
	ld.global.v2.f64 	{%fd14, %fd15}, [%rd6];
	ld.global.v2.f64 	{%fd16, %fd17}, [%rd6+16];
	add.f64 	%fd18, %fd14, %fd15;
	add.f64 	%fd19, %fd18, %fd16;
	add.f64 	%fd20, %fd19, %fd17;
	add.f64 	%fd27, %fd27, %fd20;
	add.s32 	%r25, %r25, %r6;
	setp.lt.s32 	%p2, %r25, %r5;
	@%p2 bra 	$L__BB0_2;
$L__BB0_3:
	shl.b32 	%r10, %r25, 2;
	setp.le.s32 	%p3, %r14, %r10;
	@%p3 bra 	$L__BB0_10;
	mul.wide.s32 	%rd7, %r25, 32;
	add.s64 	%rd2, %rd1, %rd7;
	ld.global.v2.f64 	{%fd4, %fd5}, [%rd2];
	sub.s32 	%r19, %r14, %r10;
	setp.eq.s32 	%p4, %r19, 1;
	@%p4 bra 	$L__BB0_9;
	setp.eq.s32 	%p5, %r19, 2;
	@%p5 bra 	$L__BB0_8;
	setp.ne.s32 	%p6, %r19, 3;
	@%p6 bra 	$L__BB0_10;
	ld.global.f64 	%fd21, [%rd2+16];
	add.f64 	%fd27, %fd27, %fd21;
$L__BB0_8:
	add.f64 	%fd27, %fd5, %fd27;
$L__BB0_9:
	add.f64 	%fd27, %fd4, %fd27;
$L__BB0_10:
	shl.b32 	%r20, %r1, 3;
	mov.u32 	%r21, smem;
	add.s32 	%r11, %r21, %r20;
	st.shared.f64 	[%r11], %fd27;
	setp.lt.u32 	%p7, %r26, 2;
	@%p7 bra 	$L__BB0_14;
$L__BB0_11:
	shr.u32 	%r13, %r26, 1;
	bar.sync 	0;
	setp.ge.u32 	%p8, %r1, %r13;
	@%p8 bra 	$L__BB0_13;
	shl.b32 	%r22, %r13, 3;
	add.s32 	%r23, %r11, %r22;
	ld.shared.f64 	%fd22, [%r23];
	ld.shared.f64 	%fd23, [%r11];
	add.f64 	%fd24, %fd22, %fd23;
	st.shared.f64 	[%r11], %fd24;
$L__BB0_13:
	setp.gt.u32 	%p9, %r26, 3;
	mov.u32 	%r26, %r13;
	@%p9 bra 	$L__BB0_11;
$L__BB0_14:
	setp.ne.s32 	%p10, %r1, 0;
	@%p10 bra 	$L__BB0_16;
	ld.shared.f64 	%fd25, [smem];
	cvta.to.global.u64 	%rd8, %rd3;
	mul.wide.u32 	%rd9, %r2, 8;
	add.s64 	%rd10, %rd8, %rd9;
	st.global.f64 	[%rd10], %fd25;
$L__BB0_16:
	ret;

}


// ===== COMPILED SASS (sm_100) =====

	.target	sm_100

	.elftype	@"ET_EXEC"


//--------------------- .note.nv.tkinfo           --------------------------
	.section	.note.nv.tkinfo,"",@"SHT_NOTE"
	.sectionflags	@"SHF_NOTE_NV_TKINFO"
	.tkinfo
        /*0018*/ 	.word	0x00000002
        /*0030*/ 	.string	""
        /*0030*/ 	.string	"ptxas"
        /*0030*/ 	.string	"Cuda compilation tools, release 13.0, V13.0.88"
        /*0030*/ 	.string	"Build cuda_13.0.r13.0/compiler.36424714_0"
        /*0030*/ 	.string	"-arch sm_100 -m 64 "



//--------------------- .note.nv.cuinfo           --------------------------
	.section	.note.nv.cuinfo,"",@"SHT_NOTE"
	.sectionflags	@"SHF_NOTE_NV_CUINFO"
        /*0018*/ 	.short	0x0002
        /*001a*/ 	.short	0x0064
        /*001c*/ 	.short	0x0082
	.zero		2


//--------------------- .nv.info                  --------------------------
	.section	.nv.info,"",@"SHT_CUDA_INFO"
	.align	4


	//----- nvinfo : EIATTR_REGCOUNT
	.align		4
        /*0000*/ 	.byte	0x04, 0x2f
        /*0002*/ 	.short	(.L_1 - .L_0)
	.align		4
.L_0:
        /*0004*/ 	.word	index@(_Z3sumPKdiPd)
        /*0008*/ 	.word	0x00000016


	//----- nvinfo : EIATTR_FRAME_SIZE
	.align		4
.L_1:
        /*000c*/ 	.byte	0x04, 0x11
        /*000e*/ 	.short	(.L_3 - .L_2)
	.align		4
.L_2:
        /*0010*/ 	.word	index@(_Z3sumPKdiPd)
        /*0014*/ 	.word	0x00000000


	//----- nvinfo : EIATTR_MIN_STACK_SIZE
	.align		4
.L_3:
        /*0018*/ 	.byte	0x04, 0x12
        /*001a*/ 	.short	(.L_5 - .L_4)
	.align		4
.L_4:
        /*001c*/ 	.word	index@(_Z3sumPKdiPd)
        /*0020*/ 	.word	0x00000000
.L_5:


//--------------------- .nv.compat                --------------------------
	.section	.nv.compat,"",@"SHT_CUDA_COMPAT_INFO"
	.align	4
        /*0000*/ 	.byte	0x02, 0x09, 0x00, 0x00, 0x02, 0x02, 0x01, 0x00, 0x02, 0x05, 0x05, 0x00, 0x03, 0x07, 0x01, 0x01
        /*0010*/ 	.byte	0x02, 0x03, 0x00, 0x00, 0x02, 0x06, 0x01, 0x00, 0x04, 0x0b, 0x08, 0x00, 0x01, 0x00, 0x00, 0x00
        /*0020*/ 	.byte	0x00, 0x00, 0x00, 0x00


//--------------------- .nv.info._Z3sumPKdiPd     --------------------------
	.section	.nv.info._Z3sumPKdiPd,"",@"SHT_CUDA_INFO"
	.sectionflags	@""
	.align	4


	//----- nvinfo : EIATTR_CUDA_API_VERSION
	.align		4
        /*0000*/ 	.byte	0x04, 0x37
        /*0002*/ 	.short	(.L_7 - .L_6)
.L_6:
        /*0004*/ 	.word	0x00000082


	//----- nvinfo : EIATTR_KPARAM_INFO
	.align		4
.L_7:
        /*0008*/ 	.byte	0x04, 0x17
        /*000a*/ 	.short	(.L_9 - .L_8)
.L_8:
        /*000c*/ 	.word	0x00000000
        /*0010*/ 	.short	0x0002
        /*0012*/ 	.short	0x0010
        /*0014*/ 	.byte	0x00, 0xf5, 0x21, 0x00


	//----- nvinfo : EIATTR_KPARAM_INFO
	.align		4
.L_9:
        /*0018*/ 	.byte	0x04, 0x17
        /*001a*/ 	.short	(.L_11 - .L_10)
.L_10:
        /*001c*/ 	.word	0x00000000
        /*0020*/ 	.short	0x0001
        /*0022*/ 	.short	0x0008
        /*0024*/ 	.byte	0x00, 0xf0, 0x11, 0x00


	//----- nvinfo : EIATTR_KPARAM_INFO
	.align		4
.L_11:
        /*0028*/ 	.byte	0x04, 0x17
        /*002a*/ 	.short	(.L_13 - .L_12)
.L_12:
        /*002c*/ 	.word	0x00000000
        /*0030*/ 	.short	0x0000
        /*0032*/ 	.short	0x0000
        /*0034*/ 	.byte	0x00, 0xf5, 0x21, 0x00


	//----- nvinfo : EIATTR_SPARSE_MMA_MASK
	.align		4
.L_13:
        /*0038*/ 	.byte	0x03, 0x50
        /*003a*/ 	.short	0x0000


	//----- nvinfo : EIATTR_MAXREG_COUNT
	.align		4
        /*003c*/ 	.byte	0x03, 0x1b
        /*003e*/ 	.short	0x00ff


	//----- nvinfo : EIATTR_NUM_BARRIERS
	.align		4
        /*0040*/ 	.byte	0x02, 0x4c
        /*0042*/ 	.byte	0x01
	.zero		1


	//----- nvinfo : EIATTR_MERCURY_ISA_VERSION
	.align		4
        /*0044*/ 	.byte	0x03, 0x5f
        /*0046*/ 	.short	0x0101


	//----- nvinfo : EIATTR_VRC_CTA_INIT_COUNT
	.align		4
        /*0048*/ 	.byte	0x02, 0x4a
	.zero		1
	.zero		1


	//----- nvinfo : EIATTR_EXIT_INSTR_OFFSETS
	.align		4
        /*004c*/ 	.byte	0x04, 0x1c
        /*004e*/ 	.short	(.L_15 - .L_14)


	//   ....[0]....
.L_14:
        /*0050*/ 	.word	0x00000440


	//   ....[1]....
        /*0054*/ 	.word	0x000004c0


	//----- nvinfo : EIATTR_CRS_STACK_SIZE
	.align		4
.L_15:
        /*0058*/ 	.byte	0x04, 0x1e
        /*005a*/ 	.short	(.L_17 - .L_16)
.L_16:
        /*005c*/ 	.word	0x00000000


	//----- nvinfo : EIATTR_CBANK_PARAM_SIZE
	.align		4
.L_17:
        /*0060*/ 	.byte	0x03, 0x19
        /*0062*/ 	.short	0x0018


	//----- nvinfo : EIATTR_PARAM_CBANK
	.align		4
        /*0064*/ 	.byte	0x04, 0x0a
        /*0066*/ 	.short	(.L_19 - .L_18)
	.align		4
.L_18:
        /*0068*/ 	.word	index@(.nv.constant0._Z3sumPKdiPd)
        /*006c*/ 	.short	0x0380
        /*006e*/ 	.short	0x0018


	//----- nvinfo : EIATTR_SW_WAR
	.align		4
.L_19:
        /*0070*/ 	.byte	0x04, 0x36
        /*0072*/ 	.short	(.L_21 - .L_20)
.L_20:
        /*0074*/ 	.word	0x00000008
.L_21:


//--------------------- .nv.callgraph             --------------------------
	.section	.nv.callgraph,"",@"SHT_CUDA_CALLGRAPH"
	.align	4
	.sectionentsize	8
	.align		4
        /*0000*/ 	.word	0x00000000
	.align		4
        /*0004*/ 	.word	0xffffffff
	.align		4
        /*0008*/ 	.word	0x00000000
	.align		4
        /*000c*/ 	.word	0xfffffffe
	.align		4
        /*0010*/ 	.word	0x00000000
	.align		4
        /*0014*/ 	.word	0xfffffffd
	.align		4
        /*0018*/ 	.word	0x00000000
	.align		4
        /*001c*/ 	.word	0xfffffffc


//--------------------- .text._Z3sumPKdiPd        --------------------------
	.section	.text._Z3sumPKdiPd,"ax",@progbits
	.align	128
        .global         _Z3sumPKdiPd
        .type           _Z3sumPKdiPd,@function
        .size           _Z3sumPKdiPd,(.L_x_10 - _Z3sumPKdiPd)
        .other          _Z3sumPKdiPd,@"STO_CUDA_ENTRY STV_DEFAULT"
_Z3sumPKdiPd:
.text._Z3sumPKdiPd:
[----:B------:R-:W-:Y:S01]  /*0000*/  LDC R1, c[0x0][0x37c] ;  /* 0x0000df00ff017b82 */ /* 0x000fe20000000800 */
[----:B------:R-:W0:Y:S01]  /*0010*/  S2R R0, SR_TID.X ;  /* 0x0000000000007919 */ /* 0x000e220000002100 */
[----:B------:R-:W1:Y:S01]  /*0020*/  LDCU UR8, c[0x0][0x388] ;  /* 0x00007100ff0877ac */ /* 0x000e620008000800 */
[----:B------:R-:W-:Y:S01]  /*0030*/  BSSY.RECONVERGENT B0, `(.L_x_0) ;  /* 0x000001a000007945 */ /* 0x000fe20003800200 */
[----:B------:R-:W-:Y:S01]  /*0040*/  CS2R R2, SRZ ;  /* 0x0000000000027805 */ /* 0x000fe2000001ff00 */
[----:B------:R-:W0:Y:S01]  /*0050*/  S2R R13, SR_CTAID.X ;  /* 0x00000000000d7919 */ /* 0x000e220000002500 */
[----:B------:R-:W2:Y:S01]  /*0060*/  LDCU UR5, c[0x0][0x360] ;  /* 0x00006c00ff0577ac */ /* 0x000ea20008000800 */
[----:B------:R-:W3:Y:S01]  /*0070*/  LDCU.64 UR6, c[0x0][0x358] ;  /* 0x00006b00ff0677ac */ /* 0x000ee20008000a00 */
[----:B-1----:R-:W-:-:S04]  /*0080*/  USHF.R.S32.HI UR4, URZ, 0x1f, UR8 ;  /* 0x0000001fff047899 */ /* 0x002fc80008011408 */
[----:B------:R-:W-:Y:S01]  /*0090*/  ULEA.HI UR4, UR4, UR8, URZ, 0x2 ;  /* 0x0000000804047291 */ /* 0x000fe2000f8f10ff */
[----:B--2---:R-:W-:-:S03]  /*00a0*/  IMAD.U32 R12, RZ, RZ, UR5 ;  /* 0x00000005ff0c7e24 */ /* 0x004fc6000f8e00ff */
[----:B------:R-:W-:Y:S01]  /*00b0*/  USHF.R.S32.HI UR4, URZ, 0x2, UR4 ;  /* 0x00000002ff047899 */ /* 0x000fe20008011404 */
[----:B0-----:R-:W-:-:S05]  /*00c0*/  IMAD R19, R13, UR5, R0 ;  /* 0x000000050d137c24 */ /* 0x001fca000f8e0200 */
[----:B------:R-:W-:-:S13]  /*00d0*/  ISETP.GE.AND P0, PT, R19, UR4, PT ;  /* 0x0000000413007c0c */ /* 0x000fda000bf06270 */
[----:B---3--:R-:W-:Y:S05]  /*00e0*/  @P0 BRA `(.L_x_1) ;  /* 0x0000000000380947 */ /* 0x008fea0003800000 */
[----:B------:R-:W0:Y:S01]  /*00f0*/  LDC.64 R14, c[0x0][0x380] ;  /* 0x0000e000ff0e7b82 */ /* 0x000e220000000a00 */
[----:B------:R-:W1:Y:S01]  /*0100*/  LDCU UR5, c[0x0][0x370] ;  /* 0x00006e00ff0577ac */ /* 0x000e620008000800 */
[----:B------:R-:W-:Y:S01]  /*0110*/  CS2R R2, SRZ ;  /* 0x0000000000027805 */ /* 0x000fe2000001ff00 */
[----:B-1----:R-:W-:-:S07]  /*0120*/  IMAD R18, R12, UR5, RZ ;  /* 0x000000050c127c24 */ /* 0x002fce000f8e02ff */
.L_x_2:
[----:B0-----:R-:W-:-:S05]  /*0130*/  IMAD.WIDE R16, R19, 0x20, R14 ;  /* 0x0000002013107825 */ /* 0x001fca00078e020e */
[----:B------:R-:W2:Y:S04]  /*0140*/  LDG.E.128 R4, desc[UR6][R16.64] ;  /* 0x0000000610047981 */ /* 0x000ea8000c1e1d00 */
[----:B------:R-:W3:Y:S01]  /*0150*/  LDG.E.128 R8, desc[UR6][R16.64+0x10] ;  /* 0x0000100610087981 */ /* 0x000ee2000c1e1d00 */
[----:B------:R-:W-:-:S05]  /*0160*/  IMAD.IADD R19, R18, 0x1, R19 ;  /* 0x0000000112137824 */ /* 0x000fca00078e0213 */
[----:B------:R-:W-:Y:S01]  /*0170*/  ISETP.GE.AND P0, PT, R19, UR4, PT ;  /* 0x0000000413007c0c */ /* 0x000fe2000bf06270 */
[----:B--2---:R-:W-:-:S08]  /*0180*/  DADD R4, R4, R6 ;  /* 0x0000000004047229 */ /* 0x004fd00000000006 */
[----:B---3--:R-:W-:-:S08]  /*0190*/  DADD R4, R8, R4 ;  /* 0x0000000008047229 */ /* 0x008fd00000000004 */
[----:B------:R-:W-:-:S08]  /*01a0*/  DADD R4, R10, R4 ;  /* 0x000000000a047229 */ /* 0x000fd00000000004 */
[----:B------:R-:W-:Y:S01]  /*01b0*/  DADD R2, R4, R2 ;  /* 0x0000000004027229 */ /* 0x000fe20000000002 */
[----:B------:R-:W-:Y:S10]  /*01c0*/  @!P0 BRA `(.L_x_2) ;  /* 0xfffffffc00d88947 */ /* 0x000ff4000383ffff */
.L_x_1:
[----:B------:R-:W-:Y:S05]  /*01d0*/  BSYNC.RECONVERGENT B0 ;  /* 0x0000000000007941 */ /* 0x000fea0003800200 */
.L_x_0:
[----:B------:R-:W-:Y:S01]  /*01e0*/  IMAD.SHL.U32 R10, R19, 0x4, RZ ;  /* 0x00000004130a7824 */ /* 0x000fe200078e00ff */
[----:B------:R-:W-:Y:S04]  /*01f0*/  BSSY.RECONVERGENT B0, `(.L_x_3) ;  /* 0x0000011000007945 */ /* 0x000fe80003800200 */
[----:B------:R-:W-:-:S13]  /*0200*/  ISETP.GE.AND P0, PT, R10, UR8, PT ;  /* 0x000000080a007c0c */ /* 0x000fda000bf06270 */
[----:B------:R-:W-:Y:S05]  /*0210*/  @P0 BRA `(.L_x_4) ;  /* 0x0000000000380947 */ /* 0x000fea0003800000 */
[----:B------:R-:W0:Y:S02]  /*0220*/  LDC.64 R8, c[0x0][0x380] ;  /* 0x0000e000ff087b82 */ /* 0x000e240000000a00 */
[----:B0-----:R-:W-:-:S05]  /*0230*/  IMAD.WIDE R8, R19, 0x20, R8 ;  /* 0x0000002013087825 */ /* 0x001fca00078e0208 */
[----:B------:R0:W5:Y:S01]  /*0240*/  LDG.E.128 R4, desc[UR6][R8.64] ;  /* 0x0000000608047981 */ /* 0x000162000c1e1d00 */
[----:B------:R-:W-:-:S04]  /*0250*/  IADD3 R10, PT, PT, -R10, UR8, RZ ;  /* 0x000000080a0a7c10 */ /* 0x000fc8000fffe1ff */
[----:B------:R-:W-:-:S13]  /*0260*/  ISETP.NE.AND P0, PT, R10, 0x1, PT ;  /* 0x000000010a00780c */ /* 0x000fda0003f05270 */
[----:B0-----:R-:W-:Y:S05]  /*0270*/  @!P0 BRA `(.L_x_5) ;  /* 0x00000000001c8947 */ /* 0x001fea0003800000 */
[----:B------:R-:W-:-:S13]  /*0280*/  ISETP.NE.AND P0, PT, R10, 0x2, PT ;  /* 0x000000020a00780c */ /* 0x000fda0003f05270 */
[----:B------:R-:W-:Y:S05]  /*0290*/  @!P0 BRA `(.L_x_6) ;  /* 0x0000000000108947 */ /* 0x000fea0003800000 */
[----:B------:R-:W-:-:S13]  /*02a0*/  ISETP.NE.AND P0, PT, R10, 0x3, PT ;  /* 0x000000030a00780c */ /* 0x000fda0003f05270 */
[----:B------:R-:W-:Y:S05]  /*02b0*/  @P0 BRA `(.L_x_4) ;  /* 0x0000000000100947 */ /* 0x000fea0003800000 */
[----:B------:R-:W2:Y:S02]  /*02c0*/  LDG.E.64 R8, desc[UR6][R8.64+0x10] ;  /* 0x0000100608087981 */ /* 0x000ea4000c1e1b00 */
[----:B--2---:R-:W-:-:S11]  /*02d0*/  DADD R2, R2, R8 ;  /* 0x0000000002027229 */ /* 0x004fd60000000008 */
.L_x_6:
[----:B-----5:R-:W-:-:S11]  /*02e0*/  DADD R2, R6, R2 ;  /* 0x0000000006027229 */ /* 0x020fd60000000002 */
.L_x_5:
[----:B-----5:R-:W-:-:S11]  /*02f0*/  DADD R2, R4, R2 ;  /* 0x0000000004027229 */ /* 0x020fd60000000002 */
.L_x_4:
[----:B------:R-:W-:Y:S05]  /*0300*/  BSYNC.RECONVERGENT B0 ;  /* 0x0000000000007941 */ /* 0x000fea0003800200 */
.L_x_3:
[----:B------:R-:W0:Y:S01]  /*0310*/  S2UR UR5, SR_CgaCtaId ;  /* 0x00000000000579c3 */ /* 0x000e220000008800 */
[----:B------:R-:W-:Y:S01]  /*0320*/  UMOV UR4, 0x400 ;  /* 0x0000040000047882 */ /* 0x000fe20000000000 */
[----:B------:R-:W-:Y:S02]  /*0330*/  ISETP.GE.U32.AND P1, PT, R12, 0x2, PT ;  /* 0x000000020c00780c */ /* 0x000fe40003f26070 */
[----:B------:R-:W-:Y:S01]  /*0340*/  ISETP.NE.AND P0, PT, R0, RZ, PT ;  /* 0x000000ff0000720c */ /* 0x000fe20003f05270 */
[----:B0-----:R-:W-:-:S06]  /*0350*/  ULEA UR4, UR5, UR4, 0x18 ;  /* 0x0000000405047291 */ /* 0x001fcc000f8ec0ff */
[----:B-----5:R-:W-:-:S05]  /*0360*/  LEA R7, R0, UR4, 0x3 ;  /* 0x0000000400077c11 */ /* 0x020fca000f8e18ff */
[----:B------:R0:W-:Y:S01]  /*0370*/  STS.64 [R7], R2 ;  /* 0x0000000207007388 */ /* 0x0001e20000000a00 */
[----:B------:R-:W-:Y:S05]  /*0380*/  @!P1 BRA `(.L_x_7) ;  /* 0x00000000002c9947 */ /* 0x000fea0003800000 */
.L_x_8:
[----:B------:R-:W-:Y:S01]  /*0390*/  BAR.SYNC.DEFER_BLOCKING 0x0 ;  /* 0x0000000000007b1d */ /* 0x000fe20000010000 */
[----:B------:R-:W-:-:S04]  /*03a0*/  SHF.R.U32.HI R8, RZ, 0x1, R12 ;  /* 0x00000001ff087819 */ /* 0x000fc8000001160c */
[----:B------:R-:W-:-:S13]  /*03b0*/  ISETP.GE.U32.AND P1, PT, R0, R8, PT ;  /* 0x000000080000720c */ /* 0x000fda0003f26070 */
[----:B------:R-:W-:Y:S01]  /*03c0*/  @!P1 IMAD R6, R8, 0x8, R7 ;  /* 0x0000000808069824 */ /* 0x000fe200078e0207 */
[----:B------:R-:W-:Y:S04]  /*03d0*/  @!P1 LDS.64 R4, [R7] ;  /* 0x0000000007049984 */ /* 0x000fe80000000a00 */
[----:B0-----:R-:W0:Y:S02]  /*03e0*/  @!P1 LDS.64 R2, [R6] ;  /* 0x0000000006029984 */ /* 0x001e240000000a00 */
[----:B0-----:R-:W-:-:S07]  /*03f0*/  @!P1 DADD R2, R2, R4 ;  /* 0x0000000002029229 */ /* 0x001fce0000000004 */
[----:B------:R1:W-:Y:S01]  /*0400*/  @!P1 STS.64 [R7], R2 ;  /* 0x0000000207009388 */ /* 0x0003e20000000a00 */
[----:B------:R-:W-:Y:S01]  /*0410*/  ISETP.GT.U32.AND P1, PT, R12, 0x3, PT ;  /* 0x000000030c00780c */ /* 0x000fe20003f24070 */
[----:B------:R-:W-:-:S12]  /*0420*/  IMAD.MOV.U32 R12, RZ, RZ, R8 ;  /* 0x000000ffff0c7224 */ /* 0x000fd800078e0008 */
[----:B-1----:R-:W-:Y:S05]  /*0430*/  @P1 BRA `(.L_x_8) ;  /* 0xfffffffc00d41947 */ /* 0x002fea000383ffff */
.L_x_7:
[----:B------:R-:W-:Y:S05]  /*0440*/  @P0 EXIT ;  /* 0x000000000000094d */ /* 0x000fea0003800000 */
[----:B------:R-:W1:Y:S01]  /*0450*/  S2UR UR5, SR_CgaCtaId ;  /* 0x00000000000579c3 */ /* 0x000e620000008800 */
[----:B------:R-:W-:-:S07]  /*0460*/  UMOV UR4, 0x400 ;  /* 0x0000040000047882 */ /* 0x000fce0000000000 */
[----:B------:R-:W2:Y:S01]  /*0470*/  LDC.64 R4, c[0x0][0x390] ;  /* 0x0000e400ff047b82 */ /* 0x000ea20000000a00 */
[----:B-1----:R-:W-:Y:S01]  /*0480*/  ULEA UR4, UR5, UR4, 0x18 ;  /* 0x0000000405047291 */ /* 0x002fe2000f8ec0ff */
[----:B--2---:R-:W-:-:S08]  /*0490*/  IMAD.WIDE.U32 R4, R13, 0x8, R4 ;  /* 0x000000080d047825 */ /* 0x004fd000078e0004 */
[----:B0-----:R-:W0:Y:S04]  /*04a0*/  LDS.64 R2, [UR4] ;  /* 0x00000004ff027984 */ /* 0x001e280008000a00 */
[----:B0-----:R-:W-:Y:S01]  /*04b0*/  STG.E.64 desc[UR6][R4.64], R2 ;  /* 0x0000000204007986 */ /* 0x001fe2000c101b06 */
[----:B------:R-:W-:Y:S05]  /*04c0*/  EXIT ;  /* 0x000000000000794d */ /* 0x000fea0003800000 */
.L_x_9:
[----:B------:R-:W-:-:S00]  /*04d0*/  BRA `(.L_x_9) ;  /* 0xfffffffc00fc7947 */ /* 0x000fc0000383ffff */
[----:B------:R-:W-:-:S00]  /*04e0*/  NOP ;  /* 0x0000000000007918 */ /* 0x000fc00000000000 */
        /* <DEDUP_REMOVED lines=9> */
.L_x_10:


//--------------------- .nv.shared._Z3sumPKdiPd   --------------------------
	.section	.nv.shared._Z3sumPKdiPd,"aw",@nobits
	.sectionflags	@""
	.align	16
	.zero		1024


//--------------------- .nv.shared.reserved.0     --------------------------
	.section	.nv.shared.reserved.0,"aw",@nobits
	.weak		__nv_reservedSMEM_offset_0_alias
	.size		__nv_reservedSMEM_offset_0_alias, 0, 64
	.other		__nv_reservedSMEM_offset_0_alias,@"STO_CUDA_RESERVED_SHARED STV_DEFAULT"
__nv_reservedSMEM_offset_0_alias:
	.zero		0
	.zero		64


//--------------------- .nv.constant0._Z3sumPKdiPd --------------------------
	.section	.nv.constant0._Z3sumPKdiPd,"a",@progbits
	.sectionflags	@""
	.align	4
.nv.constant0._Z3sumPKdiPd:
	.zero		920


//--------------------- SYMBOLS --------------------------

	.type		.nv.reservedSmem.offset0,@object
	.size		.nv.reservedSmem.offset0,0x4
	.type		.nv.reservedSmem.cap,@object
	.size		.nv.reservedSmem.cap,0x4
